//
// Generated by NVIDIA NVVM Compiler
//
// Compiler Build ID: CL-36424714
// Cuda compilation tools, release 13.0, V13.0.88
// Based on NVVM 20.0.0
//

.version 9.0
.target sm_100
.address_size 64

	// .globl	_Z10cuda_hellov
.extern .func  (.param .b32 func_retval0) vprintf
(
	.param .b64 vprintf_param_0,
	.param .b64 vprintf_param_1
)
;
.global .align 1 .b8 $str[21] = {72, 101, 108, 108, 112, 32, 119, 111, 114, 108, 100, 32, 102, 114, 111, 109, 32, 71, 80, 85};

.visible .entry _Z10cuda_hellov()
{
	.reg .b32 	%r<3>;
	.reg .b64 	%rd<3>;

	mov.u64 	%rd1, $str;
	cvta.global.u64 	%rd2, %rd1;
	{ // callseq 0, 0
	.param .b64 param0;
	st.param.b64 	[param0], %rd2;
	.param .b64 param1;
	st.param.b64 	[param1], 0;
	.param .b32 retval0;
	call.uni (retval0), 
	vprintf, 
	(
	param0, 
	param1
	);
	ld.param.b32 	%r1, [retval0];
	} // callseq 0
	ret;

}


// ===== COMPILED SASS (sm_100) =====

	.target	sm_100

	.elftype	@"ET_EXEC"


//--------------------- .note.nv.tkinfo           --------------------------
	.section	.note.nv.tkinfo,"",@"SHT_NOTE"
	.sectionflags	@"SHF_NOTE_NV_TKINFO"
	.tkinfo
        /*0018*/ 	.word	0x00000002
        /*0030*/ 	.string	""
        /*0030*/ 	.string	"ptxas"
        /*0030*/ 	.string	"Cuda compilation tools, release 13.0, V13.0.88"
        /*0030*/ 	.string	"Build cuda_13.0.r13.0/compiler.36424714_0"
        /*0030*/ 	.string	"-arch sm_100 -m 64 "



//--------------------- .note.nv.cuinfo           --------------------------
	.section	.note.nv.cuinfo,"",@"SHT_NOTE"
	.sectionflags	@"SHF_NOTE_NV_CUINFO"
        /*0018*/ 	.short	0x0002
        /*001a*/ 	.short	0x0064
        /*001c*/ 	.short	0x0082
	.zero		2


//--------------------- .nv.info                  --------------------------
	.section	.nv.info,"",@"SHT_CUDA_INFO"
	.align	4


	//----- nvinfo : EIATTR_REGCOUNT
	.align		4
        /*0000*/ 	.byte	0x04, 0x2f
        /*0002*/ 	.short	(.L_2 - .L_1)
	.align		4
.L_1:
        /*0004*/ 	.word	index@(_Z10cuda_hellov)
        /*0008*/ 	.word	0x00000018


	//----- nvinfo : EIATTR_FRAME_SIZE
	.align		4
.L_2:
        /*000c*/ 	.byte	0x04, 0x11
        /*000e*/ 	.short	(.L_4 - .L_3)
	.align		4
.L_3:
        /*0010*/ 	.word	index@(_Z10cuda_hellov)
        /*0014*/ 	.word	0x00000000


	//----- nvinfo : EIATTR_MIN_STACK_SIZE
	.align		4
.L_4:
        /*0018*/ 	.byte	0x04, 0x12
        /*001a*/ 	.short	(.L_6 - .L_5)
	.align		4
.L_5:
        /*001c*/ 	.word	index@(_Z10cuda_hellov)
        /*0020*/ 	.word	0x00000000
.L_6:


//--------------------- .nv.compat                --------------------------
	.section	.nv.compat,"",@"SHT_CUDA_COMPAT_INFO"
	.align	4
        /*0000*/ 	.byte	0x02, 0x09, 0x00, 0x00, 0x02, 0x02, 0x01, 0x00, 0x02, 0x05, 0x05, 0x00, 0x03, 0x07, 0x01, 0x01
        /*0010*/ 	.byte	0x02, 0x03, 0x00, 0x00, 0x02, 0x06, 0x01, 0x00, 0x04, 0x0b, 0x08, 0x00, 0x09, 0x00, 0x00, 0x00
        /*0020*/ 	.byte	0x00, 0x00, 0x00, 0x00


//--------------------- .nv.info._Z10cuda_hellov  --------------------------
	.section	.nv.info._Z10cuda_hellov,"",@"SHT_CUDA_INFO"
	.sectionflags	@""
	.align	4


	//----- nvinfo : EIATTR_CUDA_API_VERSION
	.align		4
        /*0000*/ 	.byte	0x04, 0x37
        /*0002*/ 	.short	(.L_8 - .L_7)
.L_7:
        /*0004*/ 	.word	0x00000082


	//----- nvinfo : EIATTR_SPARSE_MMA_MASK
	.align		4
.L_8:
        /*0008*/ 	.byte	0x03, 0x50
        /*000a*/ 	.short	0x0000


	//----- nvinfo : EIATTR_MAXREG_COUNT
	.align		4
        /*000c*/ 	.byte	0x03, 0x1b
        /*000e*/ 	.short	0x00ff


	//----- nvinfo : EIATTR_EXTERNS
	.align		4
        /*0010*/ 	.byte	0x04, 0x0f
        /*0012*/ 	.short	(.L_10 - .L_9)


	//   ....[0]....
	.align		4
.L_9:
        /*0014*/ 	.word	index@(vprintf)


	//----- nvinfo : EIATTR_MERCURY_ISA_VERSION
	.align		4
.L_10:
        /*0018*/ 	.byte	0x03, 0x5f
        /*001a*/ 	.short	0x0101


	//----- nvinfo : EIATTR_VRC_CTA_INIT_COUNT
	.align		4
        /*001c*/ 	.byte	0x02, 0x4a
	.zero		1
	.zero		1


	//----- nvinfo : EIATTR_SYSCALL_OFFSETS
	.align		4
        /*0020*/ 	.byte	0x04, 0x46
        /*0022*/ 	.short	(.L_12 - .L_11)


	//   ....[0]....
.L_11:
        /*0024*/ 	.word	0x00000080


	//----- nvinfo : EIATTR_EXIT_INSTR_OFFSETS
	.align		4
.L_12:
        /*0028*/ 	.byte	0x04, 0x1c
        /*002a*/ 	.short	(.L_14 - .L_13)


	//   ....[0]....
.L_13:
        /*002c*/ 	.word	0x00000090


	//----- nvinfo : EIATTR_SW_WAR
	.align		4
.L_14:
        /*0030*/ 	.byte	0x04, 0x36
        /*0032*/ 	.short	(.L_16 - .L_15)
.L_15:
        /*0034*/ 	.word	0x00000008
.L_16:


//--------------------- .nv.callgraph             --------------------------
	.section	.nv.callgraph,"",@"SHT_CUDA_CALLGRAPH"
	.align	4
	.sectionentsize	8
	.align		4
        /*0000*/ 	.word	0x00000000
	.align		4
        /*0004*/ 	.word	0xffffffff
	.align		4
        /*0008*/ 	.word	index@(_Z10cuda_hellov)
	.align		4
        /*000c*/ 	.word	index@(vprintf)
	.align		4
        /*0010*/ 	.word	0x00000000
	.align		4
        /*0014*/ 	.word	0xfffffffe
	.align		4
        /*0018*/ 	.word	0x00000000
	.align		4
        /*001c*/ 	.word	0xfffffffd
	.align		4
        /*0020*/ 	.word	0x00000000
	.align		4
        /*0024*/ 	.word	0xfffffffc


//--------------------- .nv.constant4             --------------------------
	.section	.nv.constant4,"a",@progbits
	.align	8
	.align		8
.nv.constant4:
        /*0000*/ 	.dword	vprintf
	.align		8
        /*0008*/ 	.dword	$str


//--------------------- .text._Z10cuda_hellov     --------------------------
	.section	.text._Z10cuda_hellov,"ax",@progbits
	.align	128
        .global         _Z10cuda_hellov
        .type           _Z10cuda_hellov,@function
        .size           _Z10cuda_hellov,(.L_x_2 - _Z10cuda_hellov)
        .other          _Z10cuda_hellov,@"STO_CUDA_ENTRY STV_DEFAULT"
_Z10cuda_hellov:
.text._Z10cuda_hellov:
[----:B------:R-:W0:Y:S01]  /*0000*/  LDC R1, c[0x0][0x37c] ;  /* 0x0000df00ff017b82 */ /* 0x000e220000000800 */
[----:B------:R-:W-:Y:S01]  /*0010*/  MOV R0, 0x0 ;  /* 0x0000000000007802 */ /* 0x000fe20000000f00 */
[----:B------:R-:W1:Y:S01]  /*0020*/  LDCU.64 UR4, c[0x4][0x8] ;  /* 0x01000100ff0477ac */ /* 0x000e620008000a00 */
[----:B------:R-:W-:-:S05]  /*0030*/  CS2R R6, SRZ ;  /* 0x0000000000067805 */ /* 0x000fca000001ff00 */
[----:B------:R2:W3:Y:S01]  /*0040*/  LDC.64 R2, c[0x4][R0] ;  /* 0x0100000000027b82 */ /* 0x0004e20000000a00 */
[----:B-1----:R-:W-:Y:S02]  /*0050*/  IMAD.U32 R4, RZ, RZ, UR4 ;  /* 0x00000004ff047e24 */ /* 0x002fe4000f8e00ff */
[----:B--2---:R-:W-:-:S07]  /*0060*/  IMAD.U32 R5, RZ, RZ, UR5 ;  /* 0x00000005ff057e24 */ /* 0x004fce000f8e00ff */
[----:B------:R-:W-:-:S07]  /*0070*/  LEPC R20, `(.L_x_0) ;  /* 0x000000001014794e */ /* 0x000fce0000000000 */
[----:B0--3--:R-:W-:Y:S05]  /*0080*/  CALL.ABS.NOINC R2 ;  /* 0x0000000002007343 */ /* 0x009fea0003c00000 */
.L_x_0:
[----:B------:R-:W-:Y:S05]  /*0090*/  EXIT ;  /* 0x000000000000794d */ /* 0x000fea0003800000 */
.L_x_1:
[----:B------:R-:W-:-:S00]  /*00a0*/  BRA `(.L_x_1) ;  /* 0xfffffffc00fc7947 */ /* 0x000fc0000383ffff */
[----:B------:R-:W-:-:S00]  /*00b0*/  NOP ;  /* 0x0000000000007918 */ /* 0x000fc00000000000 */
        /* <DEDUP_REMOVED lines=12> */
.L_x_2:


//--------------------- .nv.global.init           --------------------------
	.section	.nv.global.init,"aw",@progbits
.nv.global.init:
	.type		$str,@object
	.size		$str,(.L_0 - $str)
$str:
        /*0000*/ 	.byte	0x48, 0x65, 0x6c, 0x6c, 0x70, 0x20, 0x77, 0x6f, 0x72, 0x6c, 0x64, 0x20, 0x66, 0x72, 0x6f, 0x6d
        /*0010*/ 	.byte	0x20, 0x47, 0x50, 0x55, 0x00
.L_0:


//--------------------- .nv.shared.reserved.0     --------------------------
	.section	.nv.shared.reserved.0,"aw",@nobits
	.weak		__nv_reservedSMEM_offset_0_alias
	.size		__nv_reservedSMEM_offset_0_alias, 0, 64
	.other		__nv_reservedSMEM_offset_0_alias,@"STO_CUDA_RESERVED_SHARED STV_DEFAULT"
__nv_reservedSMEM_offset_0_alias:
	.zero		0
	.zero		64


//--------------------- .nv.constant0._Z10cuda_hellov --------------------------
	.section	.nv.constant0._Z10cuda_hellov,"a",@progbits
	.sectionflags	@""
	.align	4
.nv.constant0._Z10cuda_hellov:
	.zero		896


//--------------------- SYMBOLS --------------------------

	.type		.nv.reservedSmem.offset0,@object
	.size		.nv.reservedSmem.offset0,0x4
	.type		vprintf,@function
